//
// Generated by NVIDIA NVVM Compiler
//
// Compiler Build ID: CL-36424714
// Cuda compilation tools, release 13.0, V13.0.88
// Based on NVVM 20.0.0
//

.version 9.0
.target sm_100
.address_size 64

	// .globl	_Z10fakeVecAddPfS_S_i

.visible .entry _Z10fakeVecAddPfS_S_i(
	.param .u64 .ptr .align 1 _Z10fakeVecAddPfS_S_i_param_0,
	.param .u64 .ptr .align 1 _Z10fakeVecAddPfS_S_i_param_1,
	.param .u64 .ptr .align 1 _Z10fakeVecAddPfS_S_i_param_2,
	.param .u32 _Z10fakeVecAddPfS_S_i_param_3
)
{
	.reg .pred 	%p<3>;
	.reg .b32 	%r<10>;
	.reg .b32 	%f<68>;
	.reg .b64 	%rd<11>;

	ld.param.u64 	%rd4, [_Z10fakeVecAddPfS_S_i_param_0];
	ld.param.u64 	%rd5, [_Z10fakeVecAddPfS_S_i_param_1];
	ld.param.u64 	%rd6, [_Z10fakeVecAddPfS_S_i_param_2];
	ld.param.u32 	%r4, [_Z10fakeVecAddPfS_S_i_param_3];
	mov.u32 	%r5, %ctaid.x;
	mov.u32 	%r6, %ntid.x;
	mov.u32 	%r7, %tid.x;
	mad.lo.s32 	%r1, %r5, %r6, %r7;
	setp.ge.s32 	%p1, %r1, %r4;
	@%p1 bra 	$L__BB0_3;
	cvta.to.global.u64 	%rd7, %rd4;
	cvta.to.global.u64 	%rd8, %rd5;
	cvta.to.global.u64 	%rd9, %rd6;
	mul.wide.s32 	%rd10, %r1, 4;
	add.s64 	%rd1, %rd9, %rd10;
	mov.b32 	%r9, 0;
	st.global.u32 	[%rd1], %r9;
	add.s64 	%rd2, %rd7, %rd10;
	add.s64 	%rd3, %rd8, %rd10;
	mov.f32 	%f67, 0f00000000;
$L__BB0_2:
	ld.global.f32 	%f4, [%rd2];
	ld.global.f32 	%f5, [%rd3];
	add.f32 	%f6, %f4, %f5;
	add.f32 	%f7, %f67, %f6;
	st.global.f32 	[%rd1], %f7;
	ld.global.f32 	%f8, [%rd2];
	ld.global.f32 	%f9, [%rd3];
	add.f32 	%f10, %f8, %f9;
	add.f32 	%f11, %f7, %f10;
	st.global.f32 	[%rd1], %f11;
	ld.global.f32 	%f12, [%rd2];
	ld.global.f32 	%f13, [%rd3];
	add.f32 	%f14, %f12, %f13;
	add.f32 	%f15, %f11, %f14;
	st.global.f32 	[%rd1], %f15;
	ld.global.f32 	%f16, [%rd2];
	ld.global.f32 	%f17, [%rd3];
	add.f32 	%f18, %f16, %f17;
	add.f32 	%f19, %f15, %f18;
	st.global.f32 	[%rd1], %f19;
	ld.global.f32 	%f20, [%rd2];
	ld.global.f32 	%f21, [%rd3];
	add.f32 	%f22, %f20, %f21;
	add.f32 	%f23, %f19, %f22;
	st.global.f32 	[%rd1], %f23;
	ld.global.f32 	%f24, [%rd2];
	ld.global.f32 	%f25, [%rd3];
	add.f32 	%f26, %f24, %f25;
	add.f32 	%f27, %f23, %f26;
	st.global.f32 	[%rd1], %f27;
	ld.global.f32 	%f28, [%rd2];
	ld.global.f32 	%f29, [%rd3];
	add.f32 	%f30, %f28, %f29;
	add.f32 	%f31, %f27, %f30;
	st.global.f32 	[%rd1], %f31;
	ld.global.f32 	%f32, [%rd2];
	ld.global.f32 	%f33, [%rd3];
	add.f32 	%f34, %f32, %f33;
	add.f32 	%f35, %f31, %f34;
	st.global.f32 	[%rd1], %f35;
	ld.global.f32 	%f36, [%rd2];
	ld.global.f32 	%f37, [%rd3];
	add.f32 	%f38, %f36, %f37;
	add.f32 	%f39, %f35, %f38;
	st.global.f32 	[%rd1], %f39;
	ld.global.f32 	%f40, [%rd2];
	ld.global.f32 	%f41, [%rd3];
	add.f32 	%f42, %f40, %f41;
	add.f32 	%f43, %f39, %f42;
	st.global.f32 	[%rd1], %f43;
	ld.global.f32 	%f44, [%rd2];
	ld.global.f32 	%f45, [%rd3];
	add.f32 	%f46, %f44, %f45;
	add.f32 	%f47, %f43, %f46;
	st.global.f32 	[%rd1], %f47;
	ld.global.f32 	%f48, [%rd2];
	ld.global.f32 	%f49, [%rd3];
	add.f32 	%f50, %f48, %f49;
	add.f32 	%f51, %f47, %f50;
	st.global.f32 	[%rd1], %f51;
	ld.global.f32 	%f52, [%rd2];
	ld.global.f32 	%f53, [%rd3];
	add.f32 	%f54, %f52, %f53;
	add.f32 	%f55, %f51, %f54;
	st.global.f32 	[%rd1], %f55;
	ld.global.f32 	%f56, [%rd2];
	ld.global.f32 	%f57, [%rd3];
	add.f32 	%f58, %f56, %f57;
	add.f32 	%f59, %f55, %f58;
	st.global.f32 	[%rd1], %f59;
	ld.global.f32 	%f60, [%rd2];
	ld.global.f32 	%f61, [%rd3];
	add.f32 	%f62, %f60, %f61;
	add.f32 	%f63, %f59, %f62;
	st.global.f32 	[%rd1], %f63;
	ld.global.f32 	%f64, [%rd2];
	ld.global.f32 	%f65, [%rd3];
	add.f32 	%f66, %f64, %f65;
	add.f32 	%f67, %f63, %f66;
	st.global.f32 	[%rd1], %f67;
	add.s32 	%r9, %r9, 16;
	setp.ne.s32 	%p2, %r9, 128;
	@%p2 bra 	$L__BB0_2;
$L__BB0_3:
	ret;

}


// ===== COMPILED SASS (sm_100) =====

	.target	sm_100

	.elftype	@"ET_EXEC"


//--------------------- .note.nv.tkinfo           --------------------------
	.section	.note.nv.tkinfo,"",@"SHT_NOTE"
	.sectionflags	@"SHF_NOTE_NV_TKINFO"
	.tkinfo
        /*0018*/ 	.word	0x00000002
        /*0030*/ 	.string	""
        /*0030*/ 	.string	"ptxas"
        /*0030*/ 	.string	"Cuda compilation tools, release 13.0, V13.0.88"
        /*0030*/ 	.string	"Build cuda_13.0.r13.0/compiler.36424714_0"
        /*0030*/ 	.string	"-arch sm_100 -m 64 "



//--------------------- .note.nv.cuinfo           --------------------------
	.section	.note.nv.cuinfo,"",@"SHT_NOTE"
	.sectionflags	@"SHF_NOTE_NV_CUINFO"
        /*0018*/ 	.short	0x0002
        /*001a*/ 	.short	0x0064
        /*001c*/ 	.short	0x0082
	.zero		2


//--------------------- .nv.info                  --------------------------
	.section	.nv.info,"",@"SHT_CUDA_INFO"
	.align	4


	//----- nvinfo : EIATTR_REGCOUNT
	.align		4
        /*0000*/ 	.byte	0x04, 0x2f
        /*0002*/ 	.short	(.L_1 - .L_0)
	.align		4
.L_0:
        /*0004*/ 	.word	index@(_Z10fakeVecAddPfS_S_i)
        /*0008*/ 	.word	0x00000010


	//----- nvinfo : EIATTR_FRAME_SIZE
	.align		4
.L_1:
        /*000c*/ 	.byte	0x04, 0x11
        /*000e*/ 	.short	(.L_3 - .L_2)
	.align		4
.L_2:
        /*0010*/ 	.word	index@(_Z10fakeVecAddPfS_S_i)
        /*0014*/ 	.word	0x00000000


	//----- nvinfo : EIATTR_MIN_STACK_SIZE
	.align		4
.L_3:
        /*0018*/ 	.byte	0x04, 0x12
        /*001a*/ 	.short	(.L_5 - .L_4)
	.align		4
.L_4:
        /*001c*/ 	.word	index@(_Z10fakeVecAddPfS_S_i)
        /*0020*/ 	.word	0x00000000
.L_5:


//--------------------- .nv.compat                --------------------------
	.section	.nv.compat,"",@"SHT_CUDA_COMPAT_INFO"
	.align	4
        /*0000*/ 	.byte	0x02, 0x09, 0x00, 0x00, 0x02, 0x02, 0x01, 0x00, 0x02, 0x05, 0x05, 0x00, 0x03, 0x07, 0x01, 0x01
        /*0010*/ 	.byte	0x02, 0x03, 0x00, 0x00, 0x02, 0x06, 0x01, 0x00, 0x04, 0x0b, 0x08, 0x00, 0x09, 0x00, 0x00, 0x00
        /*0020*/ 	.byte	0x00, 0x00, 0x00, 0x00


//--------------------- .nv.info._Z10fakeVecAddPfS_S_i --------------------------
	.section	.nv.info._Z10fakeVecAddPfS_S_i,"",@"SHT_CUDA_INFO"
	.sectionflags	@""
	.align	4


	//----- nvinfo : EIATTR_CUDA_API_VERSION
	.align		4
        /*0000*/ 	.byte	0x04, 0x37
        /*0002*/ 	.short	(.L_7 - .L_6)
.L_6:
        /*0004*/ 	.word	0x00000082


	//----- nvinfo : EIATTR_KPARAM_INFO
	.align		4
.L_7:
        /*0008*/ 	.byte	0x04, 0x17
        /*000a*/ 	.short	(.L_9 - .L_8)
.L_8:
        /*000c*/ 	.word	0x00000000
        /*0010*/ 	.short	0x0003
        /*0012*/ 	.short	0x0018
        /*0014*/ 	.byte	0x00, 0xf0, 0x11, 0x00


	//----- nvinfo : EIATTR_KPARAM_INFO
	.align		4
.L_9:
        /*0018*/ 	.byte	0x04, 0x17
        /*001a*/ 	.short	(.L_11 - .L_10)
.L_10:
        /*001c*/ 	.word	0x00000000
        /*0020*/ 	.short	0x0002
        /*0022*/ 	.short	0x0010
        /*0024*/ 	.byte	0x00, 0xf5, 0x21, 0x00


	//----- nvinfo : EIATTR_KPARAM_INFO
	.align		4
.L_11:
        /*0028*/ 	.byte	0x04, 0x17
        /*002a*/ 	.short	(.L_13 - .L_12)
.L_12:
        /*002c*/ 	.word	0x00000000
        /*0030*/ 	.short	0x0001
        /*0032*/ 	.short	0x0008
        /*0034*/ 	.byte	0x00, 0xf5, 0x21, 0x00


	//----- nvinfo : EIATTR_KPARAM_INFO
	.align		4
.L_13:
        /*0038*/ 	.byte	0x04, 0x17
        /*003a*/ 	.short	(.L_15 - .L_14)
.L_14:
        /*003c*/ 	.word	0x00000000
        /*0040*/ 	.short	0x0000
        /*0042*/ 	.short	0x0000
        /*0044*/ 	.byte	0x00, 0xf5, 0x21, 0x00


	//----- nvinfo : EIATTR_SPARSE_MMA_MASK
	.align		4
.L_15:
        /*0048*/ 	.byte	0x03, 0x50
        /*004a*/ 	.short	0x0000


	//----- nvinfo : EIATTR_MAXREG_COUNT
	.align		4
        /*004c*/ 	.byte	0x03, 0x1b
        /*004e*/ 	.short	0x00ff


	//----- nvinfo : EIATTR_MERCURY_ISA_VERSION
	.align		4
        /*0050*/ 	.byte	0x03, 0x5f
        /*0052*/ 	.short	0x0101


	//----- nvinfo : EIATTR_VRC_CTA_INIT_COUNT
	.align		4
        /*0054*/ 	.byte	0x02, 0x4a
	.zero		1
	.zero		1


	//----- nvinfo : EIATTR_EXIT_INSTR_OFFSETS
	.align		4
        /*0058*/ 	.byte	0x04, 0x1c
        /*005a*/ 	.short	(.L_17 - .L_16)


	//   ....[0]....
.L_16:
        /*005c*/ 	.word	0x00000070


	//   ....[1]....
        /*0060*/ 	.word	0x00000650


	//----- nvinfo : EIATTR_CBANK_PARAM_SIZE
	.align		4
.L_17:
        /*0064*/ 	.byte	0x03, 0x19
        /*0066*/ 	.short	0x001c


	//----- nvinfo : EIATTR_PARAM_CBANK
	.align		4
        /*0068*/ 	.byte	0x04, 0x0a
        /*006a*/ 	.short	(.L_19 - .L_18)
	.align		4
.L_18:
        /*006c*/ 	.word	index@(.nv.constant0._Z10fakeVecAddPfS_S_i)
        /*0070*/ 	.short	0x0380
        /*0072*/ 	.short	0x001c


	//----- nvinfo : EIATTR_SW_WAR
	.align		4
.L_19:
        /*0074*/ 	.byte	0x04, 0x36
        /*0076*/ 	.short	(.L_21 - .L_20)
.L_20:
        /*0078*/ 	.word	0x00000008
.L_21:


//--------------------- .nv.callgraph             --------------------------
	.section	.nv.callgraph,"",@"SHT_CUDA_CALLGRAPH"
	.align	4
	.sectionentsize	8
	.align		4
        /*0000*/ 	.word	0x00000000
	.align		4
        /*0004*/ 	.word	0xffffffff
	.align		4
        /*0008*/ 	.word	0x00000000
	.align		4
        /*000c*/ 	.word	0xfffffffe
	.align		4
        /*0010*/ 	.word	0x00000000
	.align		4
        /*0014*/ 	.word	0xfffffffd
	.align		4
        /*0018*/ 	.word	0x00000000
	.align		4
        /*001c*/ 	.word	0xfffffffc


//--------------------- .text._Z10fakeVecAddPfS_S_i --------------------------
	.section	.text._Z10fakeVecAddPfS_S_i,"ax",@progbits
	.align	128
        .global         _Z10fakeVecAddPfS_S_i
        .type           _Z10fakeVecAddPfS_S_i,@function
        .size           _Z10fakeVecAddPfS_S_i,(.L_x_2 - _Z10fakeVecAddPfS_S_i)
        .other          _Z10fakeVecAddPfS_S_i,@"STO_CUDA_ENTRY STV_DEFAULT"
_Z10fakeVecAddPfS_S_i:
.text._Z10fakeVecAddPfS_S_i:
[----:B------:R-:W-:Y:S01]  /*0000*/  LDC R1, c[0x0][0x37c] ;  /* 0x0000df00ff017b82 */ /* 0x000fe20000000800 */
[----:B------:R-:W0:Y:S07]  /*0010*/  S2R R0, SR_TID.X ;  /* 0x0000000000007919 */ /* 0x000e2e0000002100 */
[----:B------:R-:W0:Y:S01]  /*0020*/  S2UR UR4, SR_CTAID.X ;  /* 0x00000000000479c3 */ /* 0x000e220000002500 */
[----:B------:R-:W1:Y:S07]  /*0030*/  LDCU UR5, c[0x0][0x398] ;  /* 0x00007300ff0577ac */ /* 0x000e6e0008000800 */
[----:B------:R-:W0:Y:S02]  /*0040*/  LDC R9, c[0x0][0x360] ;  /* 0x0000d800ff097b82 */ /* 0x000e240000000800 */
[----:B0-----:R-:W-:-:S05]  /*0050*/  IMAD R9, R9, UR4, R0 ;  /* 0x0000000409097c24 */ /* 0x001fca000f8e0200 */
[----:B-1----:R-:W-:-:S13]  /*0060*/  ISETP.GE.AND P0, PT, R9, UR5, PT ;  /* 0x0000000509007c0c */ /* 0x002fda000bf06270 */
[----:B------:R-:W-:Y:S05]  /*0070*/  @P0 EXIT ;  /* 0x000000000000094d */ /* 0x000fea0003800000 */
[----:B------:R-:W0:Y:S01]  /*0080*/  LDC.64 R2, c[0x0][0x390] ;  /* 0x0000e400ff027b82 */ /* 0x000e220000000a00 */
[----:B------:R-:W1:Y:S01]  /*0090*/  LDCU.64 UR6, c[0x0][0x358] ;  /* 0x00006b00ff0677ac */ /* 0x000e620008000a00 */
[----:B------:R-:W-:-:S06]  /*00a0*/  UMOV UR4, URZ ;  /* 0x000000ff00047c82 */ /* 0x000fcc0008000000 */
[----:B------:R-:W2:Y:S08]  /*00b0*/  LDC.64 R4, c[0x0][0x380] ;  /* 0x0000e000ff047b82 */ /* 0x000eb00000000a00 */
[----:B------:R-:W3:Y:S01]  /*00c0*/  LDC.64 R6, c[0x0][0x388] ;  /* 0x0000e200ff067b82 */ /* 0x000ee20000000a00 */
[----:B0-----:R-:W-:-:S05]  /*00d0*/  IMAD.WIDE R2, R9, 0x4, R2 ;  /* 0x0000000409027825 */ /* 0x001fca00078e0202 */
[----:B-1----:R0:W-:Y:S01]  /*00e0*/  STG.E desc[UR6][R2.64], RZ ;  /* 0x000000ff02007986 */ /* 0x0021e2000c101906 */
[----:B--2---:R-:W-:-:S04]  /*00f0*/  IMAD.WIDE R4, R9, 0x4, R4 ;  /* 0x0000000409047825 */ /* 0x004fc800078e0204 */
[----:B---3--:R-:W-:-:S04]  /*0100*/  IMAD.WIDE R6, R9, 0x4, R6 ;  /* 0x0000000409067825 */ /* 0x008fc800078e0206 */
[----:B0-----:R-:W-:-:S07]  /*0110*/  HFMA2 R9, -RZ, RZ, 0, 0 ;  /* 0x00000000ff097431 */ /* 0x001fce00000001ff */
.L_x_0:
[----:B------:R-:W2:Y:S04]  /*0120*/  LDG.E R0, desc[UR6][R4.64] ;  /* 0x0000000604007981 */ /* 0x000ea8000c1e1900 */
[----:B-1----:R-:W2:Y:S02]  /*0130*/  LDG.E R11, desc[UR6][R6.64] ;  /* 0x00000006060b7981 */ /* 0x002ea4000c1e1900 */
[----:B--2---:R-:W-:-:S04]  /*0140*/  FADD R0, R0, R11 ;  /* 0x0000000b00007221 */ /* 0x004fc80000000000 */
[----:B------:R-:W-:-:S05]  /*0150*/  FADD R9, R0, R9 ;  /* 0x0000000900097221 */ /* 0x000fca0000000000 */
[----:B------:R0:W-:Y:S04]  /*0160*/  STG.E desc[UR6][R2.64], R9 ;  /* 0x0000000902007986 */ /* 0x0001e8000c101906 */
[----:B------:R-:W2:Y:S04]  /*0170*/  LDG.E R0, desc[UR6][R4.64] ;  /* 0x0000000604007981 */ /* 0x000ea8000c1e1900 */
[----:B------:R-:W2:Y:S02]  /*0180*/  LDG.E R11, desc[UR6][R6.64] ;  /* 0x00000006060b7981 */ /* 0x000ea4000c1e1900 */
        /* <DEDUP_REMOVED lines=8> */
[----:B------:R-:W3:Y:S04]  /*0210*/  LDG.E R0, desc[UR6][R4.64] ;  /* 0x0000000604007981 */ /* 0x000ee8000c1e1900 */
[----:B0-----:R-:W3:Y:S02]  /*0220*/  LDG.E R9, desc[UR6][R6.64] ;  /* 0x0000000606097981 */ /* 0x001ee4000c1e1900 */
[----:B---3--:R-:W-:-:S04]  /*0230*/  FADD R0, R0, R9 ;  /* 0x0000000900007221 */ /* 0x008fc80000000000 */
[----:B------:R-:W-:-:S05]  /*0240*/  FADD R9, R13, R0 ;  /* 0x000000000d097221 */ /* 0x000fca0000000000 */
[----:B------:R0:W-:Y:S04]  /*0250*/  STG.E desc[UR6][R2.64], R9 ;  /* 0x0000000902007986 */ /* 0x0001e8000c101906 */
[----:B------:R-:W3:Y:S04]  /*0260*/  LDG.E R0, desc[UR6][R4.64] ;  /* 0x0000000604007981 */ /* 0x000ee8000c1e1900 */
[----:B-1----:R-:W3:Y:S02]  /*0270*/  LDG.E R11, desc[UR6][R6.64] ;  /* 0x00000006060b7981 */ /* 0x002ee4000c1e1900 */
[----:B---3--:R-:W-:-:S04]  /*0280*/  FADD R0, R0, R11 ;  /* 0x0000000b00007221 */ /* 0x008fc80000000000 */
[----:B------:R-:W-:-:S05]  /*0290*/  FADD R11, R9, R0 ;  /* 0x00000000090b7221 */ /* 0x000fca0000000000 */
[----:B------:R1:W-:Y:S04]  /*02a0*/  STG.E desc[UR6][R2.64], R11 ;  /* 0x0000000b02007986 */ /* 0x0003e8000c101906 */
[----:B------:R-:W3:Y:S04]  /*02b0*/  LDG.E R0, desc[UR6][R4.64] ;  /* 0x0000000604007981 */ /* 0x000ee8000c1e1900 */
[----:B--2---:R-:W3:Y:S02]  /*02c0*/  LDG.E R13, desc[UR6][R6.64] ;  /* 0x00000006060d7981 */ /* 0x004ee4000c1e1900 */
[----:B---3--:R-:W-:-:S04]  /*02d0*/  FADD R0, R0, R13 ;  /* 0x0000000d00007221 */ /* 0x008fc80000000000 */
        /* <DEDUP_REMOVED lines=47> */
[----:B------:R-:W2:Y:S04]  /*05d0*/  LDG.E R0, desc[UR6][R4.64] ;  /* 0x0000000604007981 */ /* 0x000ea8000c1e1900 */
[----:B0-----:R-:W2:Y:S01]  /*05e0*/  LDG.E R9, desc[UR6][R6.64] ;  /* 0x0000000606097981 */ /* 0x001ea2000c1e1900 */
[----:B------:R-:W-:-:S04]  /*05f0*/  UIADD3 UR4, UPT, UPT, UR4, 0x10, URZ ;  /* 0x0000001004047890 */ /* 0x000fc8000fffe0ff */
[----:B------:R-:W-:Y:S01]  /*0600*/  UISETP.NE.AND UP0, UPT, UR4, 0x80, UPT ;  /* 0x000000800400788c */ /* 0x000fe2000bf05270 */
[----:B--2---:R-:W-:-:S04]  /*0610*/  FADD R0, R0, R9 ;  /* 0x0000000900007221 */ /* 0x004fc80000000000 */
[----:B------:R-:W-:-:S05]  /*0620*/  FADD R9, R13, R0 ;  /* 0x000000000d097221 */ /* 0x000fca0000000000 */
[----:B------:R1:W-:Y:S01]  /*0630*/  STG.E desc[UR6][R2.64], R9 ;  /* 0x0000000902007986 */ /* 0x0003e2000c101906 */
[----:B------:R-:W-:Y:S05]  /*0640*/  BRA.U UP0, `(.L_x_0) ;  /* 0xfffffff900b47547 */ /* 0x000fea000b83ffff */
[----:B------:R-:W-:Y:S05]  /*0650*/  EXIT ;  /* 0x000000000000794d */ /* 0x000fea0003800000 */
.L_x_1:
[----:B------:R-:W-:-:S00]  /*0660*/  BRA `(.L_x_1) ;  /* 0xfffffffc00fc7947 */ /* 0x000fc0000383ffff */
[----:B------:R-:W-:-:S00]  /*0670*/  NOP ;  /* 0x0000000000007918 */ /* 0x000fc00000000000 */
        /* <DEDUP_REMOVED lines=8> */
.L_x_2:


//--------------------- .nv.shared.reserved.0     --------------------------
	.section	.nv.shared.reserved.0,"aw",@nobits
	.weak		__nv_reservedSMEM_offset_0_alias
	.size		__nv_reservedSMEM_offset_0_alias, 0, 64
	.other		__nv_reservedSMEM_offset_0_alias,@"STO_CUDA_RESERVED_SHARED STV_DEFAULT"
__nv_reservedSMEM_offset_0_alias:
	.zero		0
	.zero		64


//--------------------- .nv.constant0._Z10fakeVecAddPfS_S_i --------------------------
	.section	.nv.constant0._Z10fakeVecAddPfS_S_i,"a",@progbits
	.sectionflags	@""
	.align	4
.nv.constant0._Z10fakeVecAddPfS_S_i:
	.zero		924


//--------------------- SYMBOLS --------------------------

	.type		.nv.reservedSmem.offset0,@object
	.size		.nv.reservedSmem.offset0,0x4
